	.headerflags	@"EF_CUDA_TEXMODE_UNIFIED EF_CUDA_64BIT_ADDRESS EF_CUDA_ACCELERATORS EF_CUDA_SM90 EF_CUDA_VIRTUAL_SM(EF_CUDA_SM90)"
	.elftype	@"ET_EXEC"


//--------------------- .nv.info                  --------------------------
	.section	.nv.info,"",@"SHT_CUDA_INFO"
	.align	4


	//----- nvinfo : EIATTR_REGCOUNT
	.align		4
        /*0000*/ 	.byte	0x04, 0x2f
        /*0002*/ 	.short	(.L_3 - .L_2)
	.align		4
.L_2:
        /*0004*/ 	.word	index@(triton_poi_fused__native_batch_norm_legit_no_training_add_convolution_relu_21)
        /*0008*/ 	.word	0x00000018


	//----- nvinfo : EIATTR_MIN_STACK_SIZE
	.align		4
.L_3:
        /*000c*/ 	.byte	0x04, 0x12
        /*000e*/ 	.short	(.L_5 - .L_4)
	.align		4
.L_4:
        /*0010*/ 	.word	index@(triton_poi_fused__native_batch_norm_legit_no_training_add_convolution_relu_21)
        /*0014*/ 	.word	0x00000000


	//----- nvinfo : EIATTR_FRAME_SIZE
	.align		4
.L_5:
        /*0018*/ 	.byte	0x04, 0x11
        /*001a*/ 	.short	(.L_7 - .L_6)
	.align		4
.L_6:
        /*001c*/ 	.word	index@(triton_poi_fused__native_batch_norm_legit_no_training_add_convolution_relu_21)
        /*0020*/ 	.word	0x00000000


	//----- nvinfo : EIATTR_MIN_STACK_SIZE
	.align		4
.L_7:
        /*0024*/ 	.byte	0x04, 0x12
        /*0026*/ 	.short	(.L_9 - .L_8)
	.align		4
.L_8:
        /*0028*/ 	.word	index@(triton_poi_fused__native_batch_norm_legit_no_training_add_convolution_relu_21)
        /*002c*/ 	.word	0x00000000
.L_9:


//--------------------- .nv.info.triton_poi_fused__native_batch_norm_legit_no_training_add_convolution_relu_21 --------------------------
	.section	.nv.info.triton_poi_fused__native_batch_norm_legit_no_training_add_convolution_relu_21,"",@"SHT_CUDA_INFO"
	.sectionflags	@""
	.align	4


	//----- nvinfo : EIATTR_CUDA_API_VERSION
	.align		4
        /*0000*/ 	.byte	0x04, 0x37
        /*0002*/ 	.short	(.L_11 - .L_10)
.L_10:
        /*0004*/ 	.word	0x0000007c


	//----- nvinfo : EIATTR_KPARAM_INFO
	.align		4
.L_11:
        /*0008*/ 	.byte	0x04, 0x17
        /*000a*/ 	.short	(.L_13 - .L_12)
.L_12:
        /*000c*/ 	.word	0x00000000
        /*0010*/ 	.short	0x0008
        /*0012*/ 	.short	0x0040
        /*0014*/ 	.byte	0x00, 0xf0, 0x11, 0x00


	//----- nvinfo : EIATTR_KPARAM_INFO
	.align		4
.L_13:
        /*0018*/ 	.byte	0x04, 0x17
        /*001a*/ 	.short	(.L_15 - .L_14)
.L_14:
        /*001c*/ 	.word	0x00000000
        /*0020*/ 	.short	0x0007
        /*0022*/ 	.short	0x0038
        /*0024*/ 	.byte	0x00, 0xf4, 0x21, 0x00


	//----- nvinfo : EIATTR_KPARAM_INFO
	.align		4
.L_15:
        /*0028*/ 	.byte	0x04, 0x17
        /*002a*/ 	.short	(.L_17 - .L_16)
.L_16:
        /*002c*/ 	.word	0x00000000
        /*0030*/ 	.short	0x0006
        /*0032*/ 	.short	0x0030
        /*0034*/ 	.byte	0x00, 0xf4, 0x21, 0x00


	//----- nvinfo : EIATTR_KPARAM_INFO
	.align		4
.L_17:
        /*0038*/ 	.byte	0x04, 0x17
        /*003a*/ 	.short	(.L_19 - .L_18)
.L_18:
        /*003c*/ 	.word	0x00000000
        /*0040*/ 	.short	0x0005
        /*0042*/ 	.short	0x0028
        /*0044*/ 	.byte	0x00, 0xf4, 0x21, 0x00


	//----- nvinfo : EIATTR_KPARAM_INFO
	.align		4
.L_19:
        /*0048*/ 	.byte	0x04, 0x17
        /*004a*/ 	.short	(.L_21 - .L_20)
.L_20:
        /*004c*/ 	.word	0x00000000
        /*0050*/ 	.short	0x0004
        /*0052*/ 	.short	0x0020
        /*0054*/ 	.byte	0x00, 0xf4, 0x21, 0x00


	//----- nvinfo : EIATTR_KPARAM_INFO
	.align		4
.L_21:
        /*0058*/ 	.byte	0x04, 0x17
        /*005a*/ 	.short	(.L_23 - .L_22)
.L_22:
        /*005c*/ 	.word	0x00000000
        /*0060*/ 	.short	0x0003
        /*0062*/ 	.short	0x0018
        /*0064*/ 	.byte	0x00, 0xf4, 0x21, 0x00


	//----- nvinfo : EIATTR_KPARAM_INFO
	.align		4
.L_23:
        /*0068*/ 	.byte	0x04, 0x17
        /*006a*/ 	.short	(.L_25 - .L_24)
.L_24:
        /*006c*/ 	.word	0x00000000
        /*0070*/ 	.short	0x0002
        /*0072*/ 	.short	0x0010
        /*0074*/ 	.byte	0x00, 0xf4, 0x21, 0x00


	//----- nvinfo : EIATTR_KPARAM_INFO
	.align		4
.L_25:
        /*0078*/ 	.byte	0x04, 0x17
        /*007a*/ 	.short	(.L_27 - .L_26)
.L_26:
        /*007c*/ 	.word	0x00000000
        /*0080*/ 	.short	0x0001
        /*0082*/ 	.short	0x0008
        /*0084*/ 	.byte	0x00, 0xf4, 0x21, 0x00


	//----- nvinfo : EIATTR_KPARAM_INFO
	.align		4
.L_27:
        /*0088*/ 	.byte	0x04, 0x17
        /*008a*/ 	.short	(.L_29 - .L_28)
.L_28:
        /*008c*/ 	.word	0x00000000
        /*0090*/ 	.short	0x0000
        /*0092*/ 	.short	0x0000
        /*0094*/ 	.byte	0x00, 0xf4, 0x21, 0x00


	//----- nvinfo : EIATTR_SPARSE_MMA_MASK
	.align		4
.L_29:
        /*0098*/ 	.byte	0x03, 0x50
        /*009a*/ 	.short	0x0000


	//----- nvinfo : EIATTR_MAXREG_COUNT
	.align		4
        /*009c*/ 	.byte	0x03, 0x1b
        /*009e*/ 	.short	0x00ff


	//----- nvinfo : EIATTR_EXIT_INSTR_OFFSETS
	.align		4
        /*00a0*/ 	.byte	0x04, 0x1c
        /*00a2*/ 	.short	(.L_31 - .L_30)


	//   ....[0]....
.L_30:
        /*00a4*/ 	.word	0x00000410


	//----- nvinfo : EIATTR_REQNTID
	.align		4
.L_31:
        /*00a8*/ 	.byte	0x04, 0x10
        /*00aa*/ 	.short	(.L_33 - .L_32)
.L_32:
        /*00ac*/ 	.word	0x00000080
        /*00b0*/ 	.word	0x00000001
        /*00b4*/ 	.word	0x00000001


	//----- nvinfo : EIATTR_CBANK_PARAM_SIZE
	.align		4
.L_33:
        /*00b8*/ 	.byte	0x03, 0x19
        /*00ba*/ 	.short	0x0044


	//----- nvinfo : EIATTR_PARAM_CBANK
	.align		4
        /*00bc*/ 	.byte	0x04, 0x0a
        /*00be*/ 	.short	(.L_35 - .L_34)
	.align		4
.L_34:
        /*00c0*/ 	.word	index@(.nv.constant0.triton_poi_fused__native_batch_norm_legit_no_training_add_convolution_relu_21)
        /*00c4*/ 	.short	0x0210
        /*00c6*/ 	.short	0x0044


	//----- nvinfo : EIATTR_SW_WAR
	.align		4
.L_35:
        /*00c8*/ 	.byte	0x04, 0x36
        /*00ca*/ 	.short	(.L_37 - .L_36)
.L_36:
        /*00cc*/ 	.word	0x00000008
.L_37:


//--------------------- .nv.callgraph             --------------------------
	.section	.nv.callgraph,"",@"SHT_CUDA_CALLGRAPH"
	.align	4
	.sectionentsize	8
	.align		4
        /*0000*/ 	.word	0x00000000
	.align		4
        /*0004*/ 	.word	0xffffffff
	.align		4
        /*0008*/ 	.word	0x00000000
	.align		4
        /*000c*/ 	.word	0xfffffffe
	.align		4
        /*0010*/ 	.word	0x00000000
	.align		4
        /*0014*/ 	.word	0xfffffffd
	.align		4
        /*0018*/ 	.word	0x00000000
	.align		4
        /*001c*/ 	.word	0xfffffffc


//--------------------- .nv.constant4             --------------------------
	.section	.nv.constant4,"a",@progbits
	.align	8
	.align		8
.nv.constant4:
        /*0000*/ 	.dword	_$_str
	.align		8
        /*0008*/ 	.dword	_$_str_$_2


//--------------------- .text.triton_poi_fused__native_batch_norm_legit_no_training_add_convolution_relu_21 --------------------------
	.section	.text.triton_poi_fused__native_batch_norm_legit_no_training_add_convolution_relu_21,"ax",@progbits
	.align	128
        .global         triton_poi_fused__native_batch_norm_legit_no_training_add_convolution_relu_21
        .type           triton_poi_fused__native_batch_norm_legit_no_training_add_convolution_relu_21,@function
        .size           triton_poi_fused__native_batch_norm_legit_no_training_add_convolution_relu_21,(.L_x_1 - triton_poi_fused__native_batch_norm_legit_no_training_add_convolution_relu_21)
        .other          triton_poi_fused__native_batch_norm_legit_no_training_add_convolution_relu_21,@"STO_CUDA_ENTRY STV_DEFAULT"
triton_poi_fused__native_batch_norm_legit_no_training_add_convolution_relu_21:
.text.triton_poi_fused__native_batch_norm_legit_no_training_add_convolution_relu_21:
[----:B------:R-:W-:Y:S01]  /*0000*/  LDC R1, c[0x0][0x28] ;  /* 0x00000a00ff017b82 */ /* 0x000fe20000000800 */
[----:B------:R-:W1:Y:S07]  /*0010*/  S2R R0, SR_TID.X ;  /* 0x0000000000007919 */ /* 0x000e6e0000002100 */
[----:B------:R-:W2:Y:S01]  /*0020*/  LDC.64 R18, c[0x0][0x230] ;  /* 0x00008c00ff127b82 */ /* 0x000ea20000000a00 */
[----:B------:R-:W-:Y:S01]  /*0030*/  ULDC.64 UR4, c[0x0][0x208] ;  /* 0x0000820000047ab9 */ /* 0x000fe20000000a00 */
[----:B------:R-:W3:Y:S06]  /*0040*/  S2R R5, SR_CTAID.X ;  /* 0x0000000000057919 */ /* 0x000eec0000002500 */
[----:B------:R-:W4:Y:S08]  /*0050*/  LDC.64 R16, c[0x0][0x218] ;  /* 0x00008600ff107b82 */ /* 0x000f300000000a00 */
[----:B------:R-:W5:Y:S08]  /*0060*/  LDC.64 R20, c[0x0][0x228] ;  /* 0x00008a00ff147b82 */ /* 0x000f700000000a00 */
[----:B------:R-:W4:Y:S01]  /*0070*/  LDC.64 R12, c[0x0][0x238] ;  /* 0x00008e00ff0c7b82 */ /* 0x000f220000000a00 */
[----:B-1----:R-:W-:-:S07]  /*0080*/  SHF.L.U32 R0, R0, 0x1, RZ ;  /* 0x0000000100007819 */ /* 0x002fce00000006ff */
[----:B------:R-:W1:Y:S01]  /*0090*/  LDC.64 R10, c[0x0][0x240] ;  /* 0x00009000ff0a7b82 */ /* 0x000e620000000a00 */
[----:B---3--:R-:W-:Y:S02]  /*00a0*/  SHF.R.S32.HI R3, RZ, 0x17, R5 ;  /* 0x00000017ff037819 */ /* 0x008fe40000011405 */
[----:B------:R-:W-:Y:S02]  /*00b0*/  LOP3.LUT R0, R0, 0xfe, RZ, 0xc0, !PT ;  /* 0x000000fe00007812 */ /* 0x000fe400078ec0ff */
[----:B------:R-:W-:-:S03]  /*00c0*/  SGXT R3, R3, 0x1 ;  /* 0x000000010303781a */ /* 0x000fc60000000200 */
[----:B------:R-:W3:Y:S01]  /*00d0*/  LDC.64 R6, c[0x0][0x220] ;  /* 0x00008800ff067b82 */ /* 0x000ee20000000a00 */
[----:B------:R-:W-:-:S04]  /*00e0*/  LEA R0, R5, R0, 0x8 ;  /* 0x0000000005007211 */ /* 0x000fc800078e40ff */
[----:B------:R-:W-:-:S04]  /*00f0*/  LEA.HI R3, R3, R0, RZ, 0x4 ;  /* 0x0000000003037211 */ /* 0x000fc800078f20ff */
[--C-:B------:R-:W-:Y:S02]  /*0100*/  SHF.R.S32.HI R15, RZ, 0x4, R3.reuse ;  /* 0x00000004ff0f7819 */ /* 0x100fe40000011403 */
[----:B------:R-:W-:-:S04]  /*0110*/  SHF.R.S32.HI R2, RZ, 0x1f, R3 ;  /* 0x0000001fff027819 */ /* 0x000fc80000011403 */
[----:B------:R-:W-:-:S04]  /*0120*/  LEA.HI R2, R2, R15, RZ, 0xa ;  /* 0x0000000f02027211 */ /* 0x000fc800078f50ff */
[----:B------:R-:W-:-:S04]  /*0130*/  LOP3.LUT R2, R2, 0xfffffc00, RZ, 0xc0, !PT ;  /* 0xfffffc0002027812 */ /* 0x000fc800078ec0ff */
[----:B------:R-:W-:Y:S02]  /*0140*/  IADD3 R15, R15, -R2, RZ ;  /* 0x800000020f0f7210 */ /* 0x000fe40007ffe0ff */
[----:B------:R-:W1:Y:S03]  /*0150*/  LDC.64 R2, c[0x0][0x210] ;  /* 0x00008400ff027b82 */ /* 0x000e660000000a00 */
[----:B--2---:R-:W-:-:S05]  /*0160*/  IMAD.WIDE R18, R15, 0x4, R18 ;  /* 0x000000040f127825 */ /* 0x004fca00078e0212 */
[----:B------:R5:W2:Y:S01]  /*0170*/  LDG.E.EL R8, desc[UR4][R18.64] ;  /* 0x0000000412087981 */ /* 0x000aa2000c2e1900 */
[----:B----4-:R-:W-:-:S05]  /*0180*/  IMAD.WIDE R16, R15, 0x4, R16 ;  /* 0x000000040f107825 */ /* 0x010fca00078e0210 */
[----:B------:R-:W4:Y:S01]  /*0190*/  LDG.E.EL R9, desc[UR4][R16.64] ;  /* 0x0000000410097981 */ /* 0x000f22000c2e1900 */
[----:B-----5:R-:W-:-:S05]  /*01a0*/  IMAD.WIDE R18, R15, 0x4, R20 ;  /* 0x000000040f127825 */ /* 0x020fca00078e0214 */
[----:B------:R-:W5:Y:S01]  /*01b0*/  LDG.E.EL R14, desc[UR4][R18.64] ;  /* 0x00000004120e7981 */ /* 0x000f62000c2e1900 */
[----:B01----:R-:W-:-:S05]  /*01c0*/  IMAD.WIDE R2, R0, 0x4, R2 ;  /* 0x0000000400027825 */ /* 0x003fca00078e0202 */
[----:B------:R-:W4:Y:S01]  /*01d0*/  LDG.E.64 R4, desc[UR4][R2.64] ;  /* 0x0000000402047981 */ /* 0x000f22000c1e1b00 */
[----:B------:R-:W-:-:S04]  /*01e0*/  IMAD.WIDE R12, R15, 0x4, R12 ;  /* 0x000000040f0c7825 */ /* 0x000fc800078e020c */
[----:B------:R-:W-:Y:S02]  /*01f0*/  IMAD.WIDE R20, R15, 0x4, R10 ;  /* 0x000000040f147825 */ /* 0x000fe400078e020a */
[----:B------:R0:W5:Y:S04]  /*0200*/  LDG.E.EL R10, desc[UR4][R12.64] ;  /* 0x000000040c0a7981 */ /* 0x000168000c2e1900 */
[----:B------:R-:W5:Y:S01]  /*0210*/  LDG.E.EL R11, desc[UR4][R20.64] ;  /* 0x00000004140b7981 */ /* 0x000f62000c2e1900 */
[----:B---3--:R-:W-:-:S06]  /*0220*/  IMAD.WIDE R6, R0, 0x4, R6 ;  /* 0x0000000400067825 */ /* 0x008fcc00078e0206 */
[----:B------:R-:W3:Y:S01]  /*0230*/  LDG.E.64 R6, desc[UR4][R6.64] ;  /* 0x0000000406067981 */ /* 0x000ee2000c1e1b00 */
[----:B0-----:R-:W-:Y:S01]  /*0240*/  HFMA2.MMA R12, -RZ, RZ, 1.625, 0 ;  /* 0x3e800000ff0c7435 */ /* 0x001fe200000001ff */
[----:B--2---:R-:W-:-:S04]  /*0250*/  FADD R8, R8, 9.9999997473787516356e-06 ;  /* 0x3727c5ac08087421 */ /* 0x004fc80000000000 */
[----:B------:R-:W0:Y:S02]  /*0260*/  MUFU.SQRT R15, R8 ;  /* 0x00000008000f7308 */ /* 0x000e240000002000 */
[C---:B0-----:R-:W-:Y:S02]  /*0270*/  FSETP.GT.AND P0, PT, R15.reuse, 8.50705917302346158658e+37, PT ;  /* 0x7e8000000f00780b */ /* 0x041fe40003f04000 */
[----:B------:R-:W-:-:S11]  /*0280*/  FSETP.GEU.AND P1, PT, R15, 1.175494350822287508e-38, PT ;  /* 0x008000000f00780b */ /* 0x000fd60003f2e000 */
[----:B------:R-:W-:-:S04]  /*0290*/  @P0 FMUL R15, R15, 0.25 ;  /* 0x3e8000000f0f0820 */ /* 0x000fc80000400000 */
[----:B------:R-:W-:-:S06]  /*02a0*/  @!P1 FMUL R15, R15, 16777216 ;  /* 0x4b8000000f0f9820 */ /* 0x000fcc0000400000 */
[----:B------:R-:W0:Y:S01]  /*02b0*/  MUFU.RCP R15, R15 ;  /* 0x0000000f000f7308 */ /* 0x000e220000001000 */
[----:B------:R-:W-:Y:S01]  /*02c0*/  FSEL R12, R12, 1, P0 ;  /* 0x3f8000000c0c7808 */ /* 0x000fe20000000000 */
[--C-:B----4-:R-:W-:Y:S01]  /*02d0*/  FADD R4, R4, R9.reuse ;  /* 0x0000000904047221 */ /* 0x110fe20000000000 */
[----:B------:R-:W-:Y:S02]  /*02e0*/  FADD R5, R5, R9 ;  /* 0x0000000905057221 */ /* 0x000fe40000000000 */
[----:B------:R-:W1:Y:S01]  /*02f0*/  LDC.64 R8, c[0x0][0x248] ;  /* 0x00009200ff087b82 */ /* 0x000e620000000a00 */
[----:B------:R-:W-:-:S04]  /*0300*/  @!P1 FMUL R12, R12, 16777216 ;  /* 0x4b8000000c0c9820 */ /* 0x000fc80000400000 */
[----:B0-----:R-:W-:Y:S01]  /*0310*/  FMUL R13, R15, R12 ;  /* 0x0000000c0f0d7220 */ /* 0x001fe20000400000 */
[C---:B-----5:R-:W-:Y:S01]  /*0320*/  FADD R12, -R14.reuse, R4 ;  /* 0x000000040e0c7221 */ /* 0x060fe20000000100 */
[----:B------:R-:W-:-:S03]  /*0330*/  FADD R14, -R14, R5 ;  /* 0x000000050e0e7221 */ /* 0x000fc60000000100 */
[-C--:B------:R-:W-:Y:S01]  /*0340*/  FMUL R12, R12, R13.reuse ;  /* 0x0000000d0c0c7220 */ /* 0x080fe20000400000 */
[----:B------:R-:W-:-:S03]  /*0350*/  FMUL R14, R14, R13 ;  /* 0x0000000d0e0e7220 */ /* 0x000fc60000400000 */
[C-C-:B------:R-:W-:Y:S01]  /*0360*/  FFMA R12, R10.reuse, R12, R11.reuse ;  /* 0x0000000c0a0c7223 */ /* 0x140fe2000000000b */
[----:B------:R-:W-:-:S04]  /*0370*/  FFMA R14, R10, R14, R11 ;  /* 0x0000000e0a0e7223 */ /* 0x000fc8000000000b */
[----:B------:R-:W-:Y:S02]  /*0380*/  FSETP.GEU.AND P0, PT, R12, RZ, PT ;  /* 0x000000ff0c00720b */ /* 0x000fe40003f0e000 */
[----:B------:R-:W-:Y:S02]  /*0390*/  FSETP.GEU.AND P1, PT, R14, RZ, PT ;  /* 0x000000ff0e00720b */ /* 0x000fe40003f2e000 */
[----:B------:R-:W-:Y:S02]  /*03a0*/  FSEL R11, R12, RZ, P0 ;  /* 0x000000ff0c0b7208 */ /* 0x000fe40000000000 */
[----:B------:R-:W-:Y:S01]  /*03b0*/  FSEL R14, R14, RZ, P1 ;  /* 0x000000ff0e0e7208 */ /* 0x000fe20000800000 */
[----:B-1----:R-:W-:-:S04]  /*03c0*/  IMAD.WIDE R8, R0, 0x4, R8 ;  /* 0x0000000400087825 */ /* 0x002fc800078e0208 */
[----:B---3--:R-:W-:Y:S01]  /*03d0*/  FADD R6, R6, R11 ;  /* 0x0000000b06067221 */ /* 0x008fe20000000000 */
[----:B------:R-:W-:Y:S01]  /*03e0*/  FADD R7, R7, R14 ;  /* 0x0000000e07077221 */ /* 0x000fe20000000000 */
[----:B------:R-:W-:Y:S04]  /*03f0*/  STG.E.64 desc[UR4][R2.64], R4 ;  /* 0x0000000402007986 */ /* 0x000fe8000c101b04 */
[----:B------:R-:W-:Y:S01]  /*0400*/  STG.E.64 desc[UR4][R8.64], R6 ;  /* 0x0000000608007986 */ /* 0x000fe2000c101b04 */
[----:B------:R-:W-:Y:S05]  /*0410*/  EXIT ;  /* 0x000000000000794d */ /* 0x000fea0003800000 */
.L_x_0:
[----:B------:R-:W-:-:S00]  /*0420*/  BRA `(.L_x_0) ;  /* 0xfffffffc00fc7947 */ /* 0x000fc0000383ffff */
[----:B------:R-:W-:-:S00]  /*0430*/  NOP ;  /* 0x0000000000007918 */ /* 0x000fc00000000000 */
        /* <DEDUP_REMOVED lines=12> */
.L_x_1:


//--------------------- .nv.global.init           --------------------------
	.section	.nv.global.init,"aw",@progbits
.nv.global.init:
	.type		_$_str,@object
	.size		_$_str,(_$_str_$_2 - _$_str)
_$_str:
        /*0000*/ 	.byte	0x5f, 0x5f, 0x43, 0x55, 0x44, 0x41, 0x5f, 0x46, 0x54, 0x5a, 0x00
	.type		_$_str_$_2,@object
	.size		_$_str_$_2,(.L_1 - _$_str_$_2)
_$_str_$_2:
        /*000b*/ 	.byte	0x5f, 0x5f, 0x43, 0x55, 0x44, 0x41, 0x5f, 0x50, 0x52, 0x45, 0x43, 0x5f, 0x53, 0x51, 0x52, 0x54
        /*001b*/ 	.byte	0x00
.L_1:


//--------------------- .nv.constant0.triton_poi_fused__native_batch_norm_legit_no_training_add_convolution_relu_21 --------------------------
	.section	.nv.constant0.triton_poi_fused__native_batch_norm_legit_no_training_add_convolution_relu_21,"a",@progbits
	.sectionflags	@""
	.align	4
.nv.constant0.triton_poi_fused__native_batch_norm_legit_no_training_add_convolution_relu_21:
	.zero		596
